//
// Generated by NVIDIA NVVM Compiler
//
// Compiler Build ID: CL-36424714
// Cuda compilation tools, release 13.0, V13.0.88
// Based on NVVM 20.0.0
//

.version 9.0
.target sm_100
.address_size 64

	// .globl	_Z10gameoflifePiS_i

.visible .entry _Z10gameoflifePiS_i(
	.param .u64 .ptr .align 1 _Z10gameoflifePiS_i_param_0,
	.param .u64 .ptr .align 1 _Z10gameoflifePiS_i_param_1,
	.param .u32 _Z10gameoflifePiS_i_param_2
)
{
	.reg .pred 	%p<34>;
	.reg .b32 	%r<135>;
	.reg .b64 	%rd<47>;

	ld.param.u64 	%rd3, [_Z10gameoflifePiS_i_param_0];
	ld.param.u64 	%rd4, [_Z10gameoflifePiS_i_param_1];
	ld.param.u32 	%r38, [_Z10gameoflifePiS_i_param_2];
	cvta.to.global.u64 	%rd1, %rd4;
	cvta.to.global.u64 	%rd2, %rd3;
	setp.eq.s32 	%p1, %r38, 0;
	@%p1 bra 	$L__BB0_2;
	mov.u32 	%r133, %ctaid.x;
	mov.u32 	%r134, %ctaid.y;
	add.s32 	%r39, %r134, -1;
	mov.u32 	%r40, %nctaid.x;
	mov.u32 	%r41, %nctaid.y;
	add.s32 	%r42, %r41, -1;
	add.s32 	%r43, %r40, -1;
	add.s32 	%r44, %r133, -1;
	setp.eq.s32 	%p2, %r133, 0;
	selp.b32 	%r45, %r43, %r44, %p2;
	setp.eq.s32 	%p3, %r44, %r40;
	selp.b32 	%r46, 0, %r45, %p3;
	mul.lo.s32 	%r47, %r46, %r41;
	setp.eq.s32 	%p4, %r134, 0;
	selp.b32 	%r48, %r42, %r39, %p4;
	setp.eq.s32 	%p5, %r39, %r41;
	selp.b32 	%r49, 0, %r48, %p5;
	add.s32 	%r50, %r49, %r47;
	mul.wide.s32 	%rd5, %r50, 4;
	add.s64 	%rd6, %rd2, %rd5;
	ld.global.u32 	%r51, [%rd6];
	setp.eq.s32 	%p6, %r134, %r41;
	selp.b32 	%r52, 0, %r134, %p6;
	add.s32 	%r53, %r52, %r47;
	mul.wide.s32 	%rd7, %r53, 4;
	add.s64 	%rd8, %rd2, %rd7;
	ld.global.u32 	%r54, [%rd8];
	add.s32 	%r55, %r54, %r51;
	add.s32 	%r56, %r134, 1;
	setp.eq.s32 	%p7, %r56, %r41;
	selp.b32 	%r57, 0, %r56, %p7;
	add.s32 	%r58, %r57, %r47;
	mul.wide.s32 	%rd9, %r58, 4;
	add.s64 	%rd10, %rd2, %rd9;
	ld.global.u32 	%r59, [%rd10];
	add.s32 	%r60, %r59, %r55;
	setp.eq.s32 	%p8, %r133, %r40;
	selp.b32 	%r61, 0, %r133, %p8;
	mul.lo.s32 	%r62, %r61, %r41;
	add.s32 	%r63, %r49, %r62;
	mul.wide.s32 	%rd11, %r63, 4;
	add.s64 	%rd12, %rd2, %rd11;
	ld.global.u32 	%r64, [%rd12];
	add.s32 	%r65, %r64, %r60;
	add.s32 	%r66, %r57, %r62;
	mul.wide.s32 	%rd13, %r66, 4;
	add.s64 	%rd14, %rd2, %rd13;
	ld.global.u32 	%r67, [%rd14];
	add.s32 	%r68, %r67, %r65;
	add.s32 	%r69, %r133, 1;
	setp.eq.s32 	%p9, %r69, %r40;
	selp.b32 	%r70, 0, %r69, %p9;
	mul.lo.s32 	%r71, %r70, %r41;
	add.s32 	%r72, %r49, %r71;
	mul.wide.s32 	%rd15, %r72, 4;
	add.s64 	%rd16, %rd2, %rd15;
	ld.global.u32 	%r73, [%rd16];
	add.s32 	%r74, %r73, %r68;
	add.s32 	%r75, %r52, %r71;
	mul.wide.s32 	%rd17, %r75, 4;
	add.s64 	%rd18, %rd2, %rd17;
	ld.global.u32 	%r76, [%rd18];
	add.s32 	%r77, %r76, %r74;
	add.s32 	%r78, %r57, %r71;
	mul.wide.s32 	%rd19, %r78, 4;
	add.s64 	%rd20, %rd2, %rd19;
	ld.global.u32 	%r79, [%rd20];
	add.s32 	%r124, %r79, %r77;
	mad.lo.s32 	%r131, %r133, %r41, %r134;
	bra.uni 	$L__BB0_19;
$L__BB0_2:
	mov.u32 	%r81, %tid.y;
	mov.u32 	%r82, %ctaid.y;
	mov.u32 	%r83, %ntid.y;
	mad.lo.s32 	%r133, %r82, %r83, %r81;
	mov.u32 	%r84, %tid.x;
	mov.u32 	%r85, %ctaid.x;
	mov.u32 	%r86, %ntid.x;
	mad.lo.s32 	%r134, %r85, %r86, %r84;
	add.s32 	%r87, %r134, -1;
	add.s32 	%r88, %r133, -1;
	setp.eq.s32 	%p10, %r133, 0;
	selp.b32 	%r89, 499, %r88, %p10;
	setp.eq.s32 	%p11, %r88, 500;
	selp.b32 	%r7, 0, %r89, %p11;
	mul.lo.s32 	%r8, %r7, 500;
	setp.lt.s32 	%p12, %r134, 1;
	selp.b32 	%r90, 499, %r87, %p12;
	setp.eq.s32 	%p13, %r87, 500;
	selp.b32 	%r9, 0, %r90, %p13;
	mov.b32 	%r124, 0;
	max.u32 	%r91, %r7, %r9;
	setp.gt.u32 	%p14, %r91, 499;
	@%p14 bra 	$L__BB0_4;
	add.s32 	%r92, %r9, %r8;
	mul.wide.u32 	%rd21, %r92, 4;
	add.s64 	%rd22, %rd2, %rd21;
	ld.global.u32 	%r124, [%rd22];
$L__BB0_4:
	setp.lt.s32 	%p15, %r134, 0;
	selp.b32 	%r93, 499, %r134, %p15;
	setp.eq.s32 	%p16, %r134, 500;
	selp.b32 	%r12, 0, %r93, %p16;
	max.u32 	%r94, %r7, %r12;
	setp.gt.u32 	%p17, %r94, 499;
	@%p17 bra 	$L__BB0_6;
	add.s32 	%r95, %r12, %r8;
	mul.wide.u32 	%rd23, %r95, 4;
	add.s64 	%rd24, %rd2, %rd23;
	ld.global.u32 	%r96, [%rd24];
	add.s32 	%r124, %r96, %r124;
$L__BB0_6:
	add.s32 	%r97, %r134, 1;
	setp.lt.s32 	%p18, %r134, -1;
	selp.b32 	%r98, 499, %r97, %p18;
	setp.eq.s32 	%p19, %r97, 500;
	selp.b32 	%r15, 0, %r98, %p19;
	max.u32 	%r99, %r7, %r15;
	setp.gt.u32 	%p20, %r99, 499;
	@%p20 bra 	$L__BB0_8;
	add.s32 	%r100, %r15, %r8;
	mul.wide.u32 	%rd25, %r100, 4;
	add.s64 	%rd26, %rd2, %rd25;
	ld.global.u32 	%r101, [%rd26];
	add.s32 	%r124, %r101, %r124;
$L__BB0_8:
	setp.eq.s32 	%p21, %r133, 500;
	selp.b32 	%r18, 0, %r133, %p21;
	mul.lo.s32 	%r19, %r18, 500;
	max.u32 	%r102, %r18, %r9;
	setp.gt.u32 	%p22, %r102, 499;
	@%p22 bra 	$L__BB0_10;
	add.s32 	%r103, %r9, %r19;
	mul.wide.u32 	%rd27, %r103, 4;
	add.s64 	%rd28, %rd2, %rd27;
	ld.global.u32 	%r104, [%rd28];
	add.s32 	%r124, %r104, %r124;
$L__BB0_10:
	max.u32 	%r105, %r18, %r15;
	setp.gt.u32 	%p23, %r105, 499;
	@%p23 bra 	$L__BB0_12;
	add.s32 	%r106, %r15, %r19;
	mul.wide.u32 	%rd29, %r106, 4;
	add.s64 	%rd30, %rd2, %rd29;
	ld.global.u32 	%r107, [%rd30];
	add.s32 	%r124, %r107, %r124;
$L__BB0_12:
	add.s32 	%r108, %r133, 1;
	setp.eq.s32 	%p24, %r108, 500;
	selp.b32 	%r24, 0, %r108, %p24;
	mul.lo.s32 	%r25, %r24, 500;
	max.u32 	%r109, %r24, %r9;
	setp.gt.u32 	%p25, %r109, 499;
	@%p25 bra 	$L__BB0_14;
	add.s32 	%r110, %r9, %r25;
	mul.wide.u32 	%rd31, %r110, 4;
	add.s64 	%rd32, %rd2, %rd31;
	ld.global.u32 	%r111, [%rd32];
	add.s32 	%r124, %r111, %r124;
$L__BB0_14:
	max.u32 	%r112, %r24, %r12;
	setp.gt.u32 	%p26, %r112, 499;
	@%p26 bra 	$L__BB0_16;
	add.s32 	%r113, %r12, %r25;
	mul.wide.u32 	%rd33, %r113, 4;
	add.s64 	%rd34, %rd2, %rd33;
	ld.global.u32 	%r114, [%rd34];
	add.s32 	%r124, %r114, %r124;
$L__BB0_16:
	add.s32 	%r30, %r15, %r25;
	max.u32 	%r115, %r24, %r15;
	setp.gt.u32 	%p27, %r115, 499;
	@%p27 bra 	$L__BB0_18;
	mul.wide.u32 	%rd35, %r30, 4;
	add.s64 	%rd36, %rd2, %rd35;
	ld.global.u32 	%r116, [%rd36];
	add.s32 	%r124, %r116, %r124;
$L__BB0_18:
	mad.lo.s32 	%r131, %r133, 500, %r134;
$L__BB0_19:
	setp.gt.u32 	%p28, %r133, 499;
	setp.gt.s32 	%p29, %r134, 499;
	or.pred  	%p30, %p28, %p29;
	@%p30 bra 	$L__BB0_27;
	mul.wide.s32 	%rd37, %r131, 4;
	add.s64 	%rd38, %rd2, %rd37;
	ld.global.u32 	%r117, [%rd38];
	setp.eq.s32 	%p31, %r117, 0;
	@%p31 bra 	$L__BB0_24;
	add.s32 	%r118, %r124, -4;
	setp.gt.u32 	%p32, %r118, -3;
	@%p32 bra 	$L__BB0_23;
	add.s64 	%rd42, %rd1, %rd37;
	mov.b32 	%r120, 0;
	st.global.u32 	[%rd42], %r120;
	bra.uni 	$L__BB0_27;
$L__BB0_23:
	add.s64 	%rd40, %rd1, %rd37;
	mov.b32 	%r119, 1;
	st.global.u32 	[%rd40], %r119;
	bra.uni 	$L__BB0_27;
$L__BB0_24:
	setp.ne.s32 	%p33, %r124, 3;
	@%p33 bra 	$L__BB0_26;
	add.s64 	%rd46, %rd1, %rd37;
	mov.b32 	%r122, 1;
	st.global.u32 	[%rd46], %r122;
	bra.uni 	$L__BB0_27;
$L__BB0_26:
	add.s64 	%rd44, %rd1, %rd37;
	mov.b32 	%r121, 0;
	st.global.u32 	[%rd44], %r121;
$L__BB0_27:
	ret;

}


// ===== COMPILED SASS (sm_100) =====

	.target	sm_100

	.elftype	@"ET_EXEC"


//--------------------- .note.nv.tkinfo           --------------------------
	.section	.note.nv.tkinfo,"",@"SHT_NOTE"
	.sectionflags	@"SHF_NOTE_NV_TKINFO"
	.tkinfo
        /*0018*/ 	.word	0x00000002
        /*0030*/ 	.string	""
        /*0030*/ 	.string	"ptxas"
        /*0030*/ 	.string	"Cuda compilation tools, release 13.0, V13.0.88"
        /*0030*/ 	.string	"Build cuda_13.0.r13.0/compiler.36424714_0"
        /*0030*/ 	.string	"-arch sm_100 -m 64 "



//--------------------- .note.nv.cuinfo           --------------------------
	.section	.note.nv.cuinfo,"",@"SHT_NOTE"
	.sectionflags	@"SHF_NOTE_NV_CUINFO"
        /*0018*/ 	.short	0x0002
        /*001a*/ 	.short	0x0064
        /*001c*/ 	.short	0x0082
	.zero		2


//--------------------- .nv.info                  --------------------------
	.section	.nv.info,"",@"SHT_CUDA_INFO"
	.align	4


	//----- nvinfo : EIATTR_REGCOUNT
	.align		4
        /*0000*/ 	.byte	0x04, 0x2f
        /*0002*/ 	.short	(.L_1 - .L_0)
	.align		4
.L_0:
        /*0004*/ 	.word	index@(_Z10gameoflifePiS_i)
        /*0008*/ 	.word	0x0000001e


	//----- nvinfo : EIATTR_FRAME_SIZE
	.align		4
.L_1:
        /*000c*/ 	.byte	0x04, 0x11
        /*000e*/ 	.short	(.L_3 - .L_2)
	.align		4
.L_2:
        /*0010*/ 	.word	index@(_Z10gameoflifePiS_i)
        /*0014*/ 	.word	0x00000000


	//----- nvinfo : EIATTR_MIN_STACK_SIZE
	.align		4
.L_3:
        /*0018*/ 	.byte	0x04, 0x12
        /*001a*/ 	.short	(.L_5 - .L_4)
	.align		4
.L_4:
        /*001c*/ 	.word	index@(_Z10gameoflifePiS_i)
        /*0020*/ 	.word	0x00000000
.L_5:


//--------------------- .nv.compat                --------------------------
	.section	.nv.compat,"",@"SHT_CUDA_COMPAT_INFO"
	.align	4
        /*0000*/ 	.byte	0x02, 0x09, 0x00, 0x00, 0x02, 0x02, 0x01, 0x00, 0x02, 0x05, 0x05, 0x00, 0x03, 0x07, 0x01, 0x01
        /*0010*/ 	.byte	0x02, 0x03, 0x00, 0x00, 0x02, 0x06, 0x01, 0x00, 0x04, 0x0b, 0x08, 0x00, 0x09, 0x00, 0x00, 0x00
        /*0020*/ 	.byte	0x00, 0x00, 0x00, 0x00


//--------------------- .nv.info._Z10gameoflifePiS_i --------------------------
	.section	.nv.info._Z10gameoflifePiS_i,"",@"SHT_CUDA_INFO"
	.sectionflags	@""
	.align	4


	//----- nvinfo : EIATTR_CUDA_API_VERSION
	.align		4
        /*0000*/ 	.byte	0x04, 0x37
        /*0002*/ 	.short	(.L_7 - .L_6)
.L_6:
        /*0004*/ 	.word	0x00000082


	//----- nvinfo : EIATTR_KPARAM_INFO
	.align		4
.L_7:
        /*0008*/ 	.byte	0x04, 0x17
        /*000a*/ 	.short	(.L_9 - .L_8)
.L_8:
        /*000c*/ 	.word	0x00000000
        /*0010*/ 	.short	0x0002
        /*0012*/ 	.short	0x0010
        /*0014*/ 	.byte	0x00, 0xf0, 0x11, 0x00


	//----- nvinfo : EIATTR_KPARAM_INFO
	.align		4
.L_9:
        /*0018*/ 	.byte	0x04, 0x17
        /*001a*/ 	.short	(.L_11 - .L_10)
.L_10:
        /*001c*/ 	.word	0x00000000
        /*0020*/ 	.short	0x0001
        /*0022*/ 	.short	0x0008
        /*0024*/ 	.byte	0x00, 0xf5, 0x21, 0x00


	//----- nvinfo : EIATTR_KPARAM_INFO
	.align		4
.L_11:
        /*0028*/ 	.byte	0x04, 0x17
        /*002a*/ 	.short	(.L_13 - .L_12)
.L_12:
        /*002c*/ 	.word	0x00000000
        /*0030*/ 	.short	0x0000
        /*0032*/ 	.short	0x0000
        /*0034*/ 	.byte	0x00, 0xf5, 0x21, 0x00


	//----- nvinfo : EIATTR_SPARSE_MMA_MASK
	.align		4
.L_13:
        /*0038*/ 	.byte	0x03, 0x50
        /*003a*/ 	.short	0x0000


	//----- nvinfo : EIATTR_MAXREG_COUNT
	.align		4
        /*003c*/ 	.byte	0x03, 0x1b
        /*003e*/ 	.short	0x00ff


	//----- nvinfo : EIATTR_MERCURY_ISA_VERSION
	.align		4
        /*0040*/ 	.byte	0x03, 0x5f
        /*0042*/ 	.short	0x0101


	//----- nvinfo : EIATTR_VRC_CTA_INIT_COUNT
	.align		4
        /*0044*/ 	.byte	0x02, 0x4a
	.zero		1
	.zero		1


	//----- nvinfo : EIATTR_EXIT_INSTR_OFFSETS
	.align		4
        /*0048*/ 	.byte	0x04, 0x1c
        /*004a*/ 	.short	(.L_15 - .L_14)


	//   ....[0]....
.L_14:
        /*004c*/ 	.word	0x000009a0


	//   ....[1]....
        /*0050*/ 	.word	0x00000a50


	//   ....[2]....
        /*0054*/ 	.word	0x00000aa0


	//   ....[3]....
        /*0058*/ 	.word	0x00000b00


	//   ....[4]....
        /*005c*/ 	.word	0x00000b40


	//----- nvinfo : EIATTR_CRS_STACK_SIZE
	.align		4
.L_15:
        /*0060*/ 	.byte	0x04, 0x1e
        /*0062*/ 	.short	(.L_17 - .L_16)
.L_16:
        /*0064*/ 	.word	0x00000000


	//----- nvinfo : EIATTR_CBANK_PARAM_SIZE
	.align		4
.L_17:
        /*0068*/ 	.byte	0x03, 0x19
        /*006a*/ 	.short	0x0014


	//----- nvinfo : EIATTR_PARAM_CBANK
	.align		4
        /*006c*/ 	.byte	0x04, 0x0a
        /*006e*/ 	.short	(.L_19 - .L_18)
	.align		4
.L_18:
        /*0070*/ 	.word	index@(.nv.constant0._Z10gameoflifePiS_i)
        /*0074*/ 	.short	0x0380
        /*0076*/ 	.short	0x0014


	//----- nvinfo : EIATTR_SW_WAR
	.align		4
.L_19:
        /*0078*/ 	.byte	0x04, 0x36
        /*007a*/ 	.short	(.L_21 - .L_20)
.L_20:
        /*007c*/ 	.word	0x00000008
.L_21:


//--------------------- .nv.callgraph             --------------------------
	.section	.nv.callgraph,"",@"SHT_CUDA_CALLGRAPH"
	.align	4
	.sectionentsize	8
	.align		4
        /*0000*/ 	.word	0x00000000
	.align		4
        /*0004*/ 	.word	0xffffffff
	.align		4
        /*0008*/ 	.word	0x00000000
	.align		4
        /*000c*/ 	.word	0xfffffffe
	.align		4
        /*0010*/ 	.word	0x00000000
	.align		4
        /*0014*/ 	.word	0xfffffffd
	.align		4
        /*0018*/ 	.word	0x00000000
	.align		4
        /*001c*/ 	.word	0xfffffffc


//--------------------- .text._Z10gameoflifePiS_i --------------------------
	.section	.text._Z10gameoflifePiS_i,"ax",@progbits
	.align	128
        .global         _Z10gameoflifePiS_i
        .type           _Z10gameoflifePiS_i,@function
        .size           _Z10gameoflifePiS_i,(.L_x_4 - _Z10gameoflifePiS_i)
        .other          _Z10gameoflifePiS_i,@"STO_CUDA_ENTRY STV_DEFAULT"
_Z10gameoflifePiS_i:
.text._Z10gameoflifePiS_i:
[----:B------:R-:W-:Y:S01]  /*0000*/  LDC R1, c[0x0][0x37c] ;  /* 0x0000df00ff017b82 */ /* 0x000fe20000000800 */
[----:B------:R-:W0:Y:S01]  /*0010*/  LDCU UR4, c[0x0][0x390] ;  /* 0x00007200ff0477ac */ /* 0x000e220008000800 */
[----:B------:R-:W1:Y:S01]  /*0020*/  LDCU.64 UR8, c[0x0][0x358] ;  /* 0x00006b00ff0877ac */ /* 0x000e620008000a00 */
[----:B0-----:R-:W-:-:S09]  /*0030*/  UISETP.NE.AND UP0, UPT, UR4, URZ, UPT ;  /* 0x000000ff0400728c */ /* 0x001fd2000bf05270 */
[----:B-1----:R-:W-:Y:S05]  /*0040*/  BRA.U !UP0, `(.L_x_0) ;  /* 0x0000000108e87547 */ /* 0x002fea000b800000 */
[----:B------:R-:W0:Y:S01]  /*0050*/  S2R R0, SR_CTAID.Y ;  /* 0x0000000000007919 */ /* 0x000e220000002600 */
[----:B------:R-:W1:Y:S01]  /*0060*/  S2UR UR7, SR_CTAID.X ;  /* 0x00000000000779c3 */ /* 0x000e620000002500 */
[----:B------:R-:W2:Y:S07]  /*0070*/  LDCU UR10, c[0x0][0x370] ;  /* 0x00006e00ff0a77ac */ /* 0x000eae0008000800 */
[----:B------:R-:W3:Y:S08]  /*0080*/  LDC R5, c[0x0][0x374] ;  /* 0x0000dd00ff057b82 */ /* 0x000ef00000000800 */
[----:B------:R-:W4:Y:S01]  /*0090*/  LDC.64 R2, c[0x0][0x380] ;  /* 0x0000e000ff027b82 */ /* 0x000f220000000a00 */
[----:B--2---:R-:W-:-:S02]  /*00a0*/  UIADD3 UR4, UPT, UPT, UR10, -0x1, URZ ;  /* 0xffffffff0a047890 */ /* 0x004fc4000fffe0ff */
[----:B-1----:R-:W-:Y:S02]  /*00b0*/  UIADD3 UR6, UPT, UPT, UR7, -0x1, URZ ;  /* 0xffffffff07067890 */ /* 0x002fe4000fffe0ff */
[----:B------:R-:W-:Y:S02]  /*00c0*/  UISETP.NE.AND UP1, UPT, UR7, URZ, UPT ;  /* 0x000000ff0700728c */ /* 0x000fe4000bf25270 */
[----:B------:R-:W-:Y:S02]  /*00d0*/  UISETP.NE.AND UP0, UPT, UR7, UR10, UPT ;  /* 0x0000000a0700728c */ /* 0x000fe4000bf05270 */
[----:B------:R-:W-:Y:S01]  /*00e0*/  USEL UR4, UR4, UR6, !UP1 ;  /* 0x0000000604047287 */ /* 0x000fe2000c800000 */
[C---:B0-----:R-:W-:Y:S01]  /*00f0*/  VIADD R6, R0.reuse, 0xffffffff ;  /* 0xffffffff00067836 */ /* 0x041fe20000000000 */
[CC--:B---3--:R-:W-:Y:S01]  /*0100*/  ISETP.NE.AND P1, PT, R0.reuse, R5.reuse, PT ;  /* 0x000000050000720c */ /* 0x0c8fe20003f25270 */
[----:B------:R-:W-:Y:S01]  /*0110*/  VIADD R7, R5, 0xffffffff ;  /* 0xffffffff05077836 */ /* 0x000fe20000000000 */
[C---:B------:R-:W-:Y:S01]  /*0120*/  ISETP.NE.AND P0, PT, R0.reuse, RZ, PT ;  /* 0x000000ff0000720c */ /* 0x040fe20003f05270 */
[C---:B------:R-:W-:Y:S01]  /*0130*/  VIADD R4, R0.reuse, 0x1 ;  /* 0x0000000100047836 */ /* 0x040fe20000000000 */
[----:B------:R-:W-:Y:S01]  /*0140*/  UISETP.NE.AND UP1, UPT, UR6, UR10, UPT ;  /* 0x0000000a0600728c */ /* 0x000fe2000bf25270 */
[----:B------:R-:W-:Y:S01]  /*0150*/  SEL R18, R0, RZ, P1 ;  /* 0x000000ff00127207 */ /* 0x000fe20000800000 */
[----:B------:R-:W-:Y:S01]  /*0160*/  UIADD3 UR5, UPT, UPT, UR7, 0x1, URZ ;  /* 0x0000000107057890 */ /* 0x000fe2000fffe0ff */
[-C--:B------:R-:W-:Y:S01]  /*0170*/  ISETP.NE.AND P1, PT, R6, R5.reuse, PT ;  /* 0x000000050600720c */ /* 0x080fe20003f25270 */
[----:B------:R-:W-:Y:S01]  /*0180*/  USEL UR4, UR4, URZ, UP1 ;  /* 0x000000ff04047287 */ /* 0x000fe20008800000 */
[----:B------:R-:W-:Y:S01]  /*0190*/  SEL R7, R7, R6, !P0 ;  /* 0x0000000607077207 */ /* 0x000fe20004000000 */
[----:B------:R-:W-:Y:S01]  /*01a0*/  USEL UR6, UR7, URZ, UP0 ;  /* 0x000000ff07067287 */ /* 0x000fe20008000000 */
[C---:B------:R-:W-:Y:S01]  /*01b0*/  ISETP.NE.AND P2, PT, R4.reuse, R5, PT ;  /* 0x000000050400720c */ /* 0x040fe20003f45270 */
[----:B------:R-:W-:Y:S01]  /*01c0*/  UISETP.NE.AND UP0, UPT, UR5, UR10, UPT ;  /* 0x0000000a0500728c */ /* 0x000fe2000bf05270 */
[----:B------:R-:W-:Y:S01]  /*01d0*/  SEL R10, R7, RZ, P1 ;  /* 0x000000ff070a7207 */ /* 0x000fe20000800000 */
[----:B------:R-:W-:Y:S01]  /*01e0*/  IMAD R15, R5, UR4, R18 ;  /* 0x00000004050f7c24 */ /* 0x000fe2000f8e0212 */
[----:B------:R-:W-:Y:S01]  /*01f0*/  SEL R4, R4, RZ, P2 ;  /* 0x000000ff04047207 */ /* 0x000fe20001000000 */
[----:B------:R-:W-:-:S02]  /*0200*/  USEL UR5, UR5, URZ, UP0 ;  /* 0x000000ff05057287 */ /* 0x000fc40008000000 */
[C---:B------:R-:W-:Y:S02]  /*0210*/  IMAD R9, R5.reuse, UR4, R10 ;  /* 0x0000000405097c24 */ /* 0x040fe4000f8e020a */
[C-C-:B------:R-:W-:Y:S02]  /*0220*/  IMAD R17, R5.reuse, UR4, R4.reuse ;  /* 0x0000000405117c24 */ /* 0x140fe4000f8e0204 */
[C---:B------:R-:W-:Y:S02]  /*0230*/  IMAD R13, R5.reuse, UR6, R4 ;  /* 0x00000006050d7c24 */ /* 0x040fe4000f8e0204 */
[----:B------:R-:W-:Y:S02]  /*0240*/  IMAD R11, R5, UR6, R10 ;  /* 0x00000006050b7c24 */ /* 0x000fe4000f8e020a */
[----:B----4-:R-:W-:-:S04]  /*0250*/  IMAD.WIDE R8, R9, 0x4, R2 ;  /* 0x0000000409087825 */ /* 0x010fc800078e0202 */
[--C-:B------:R-:W-:Y:S02]  /*0260*/  IMAD.WIDE R14, R15, 0x4, R2.reuse ;  /* 0x000000040f0e7825 */ /* 0x100fe400078e0202 */
[----:B------:R-:W2:Y:S02]  /*0270*/  LDG.E R8, desc[UR8][R8.64] ;  /* 0x0000000808087981 */ /* 0x000ea4000c1e1900 */
[----:B------:R-:W-:Y:S02]  /*0280*/  IMAD.WIDE R16, R17, 0x4, R2 ;  /* 0x0000000411107825 */ /* 0x000fe400078e0202 */
[----:B------:R0:W2:Y:S02]  /*0290*/  LDG.E R6, desc[UR8][R14.64] ;  /* 0x000000080e067981 */ /* 0x0000a4000c1e1900 */
[----:B------:R-:W-:Y:S02]  /*02a0*/  IMAD R21, R5, UR5, R10 ;  /* 0x0000000505157c24 */ /* 0x000fe4000f8e020a */
[----:B------:R-:W-:Y:S01]  /*02b0*/  IMAD.WIDE R12, R13, 0x4, R2 ;  /* 0x000000040d0c7825 */ /* 0x000fe200078e0202 */
[----:B------:R1:W2:Y:S03]  /*02c0*/  LDG.E R7, desc[UR8][R16.64] ;  /* 0x0000000810077981 */ /* 0x0002a6000c1e1900 */
[----:B------:R-:W-:-:S02]  /*02d0*/  IMAD R19, R5, UR5, R18 ;  /* 0x0000000505137c24 */ /* 0x000fc4000f8e0212 */
[--C-:B------:R-:W-:Y:S01]  /*02e0*/  IMAD.WIDE R10, R11, 0x4, R2.reuse ;  /* 0x000000040b0a7825 */ /* 0x100fe200078e0202 */
[----:B------:R-:W3:Y:S03]  /*02f0*/  LDG.E R12, desc[UR8][R12.64] ;  /* 0x000000080c0c7981 */ /* 0x000ee6000c1e1900 */
[--C-:B------:R-:W-:Y:S02]  /*0300*/  IMAD.WIDE R18, R19, 0x4, R2.reuse ;  /* 0x0000000413127825 */ /* 0x100fe400078e0202 */
[----:B------:R-:W3:Y:S02]  /*0310*/  LDG.E R10, desc[UR8][R10.64] ;  /* 0x000000080a0a7981 */ /* 0x000ee4000c1e1900 */
[----:B0-----:R-:W-:Y:S02]  /*0320*/  IMAD.WIDE R14, R21, 0x4, R2 ;  /* 0x00000004150e7825 */ /* 0x001fe400078e0202 */
[----:B------:R-:W4:Y:S02]  /*0330*/  LDG.E R18, desc[UR8][R18.64] ;  /* 0x0000000812127981 */ /* 0x000f24000c1e1900 */
[----:B------:R-:W-:-:S02]  /*0340*/  IMAD R23, R5, UR5, R4 ;  /* 0x0000000505177c24 */ /* 0x000fc4000f8e0204 */
[----:B------:R-:W4:Y:S02]  /*0350*/  LDG.E R14, desc[UR8][R14.64] ;  /* 0x000000080e0e7981 */ /* 0x000f24000c1e1900 */
[----:B------:R-:W-:-:S06]  /*0360*/  IMAD.WIDE R2, R23, 0x4, R2 ;  /* 0x0000000417027825 */ /* 0x000fcc00078e0202 */
[----:B------:R-:W5:Y:S01]  /*0370*/  LDG.E R2, desc[UR8][R2.64] ;  /* 0x0000000802027981 */ /* 0x000f62000c1e1900 */
[----:B-1----:R-:W-:Y:S01]  /*0380*/  MOV R17, UR7 ;  /* 0x0000000700117c02 */ /* 0x002fe20008000f00 */
[----:B------:R-:W-:Y:S01]  /*0390*/  IMAD R9, R5, UR7, R0 ;  /* 0x0000000705097c24 */ /* 0x000fe2000f8e0200 */
[----:B--2---:R-:W-:-:S04]  /*03a0*/  IADD3 R7, PT, PT, R7, R6, R8 ;  /* 0x0000000607077210 */ /* 0x004fc80007ffe008 */
[----:B---3--:R-:W-:-:S04]  /*03b0*/  IADD3 R7, PT, PT, R12, R10, R7 ;  /* 0x0000000a0c077210 */ /* 0x008fc80007ffe007 */
[----:B----4-:R-:W-:-:S05]  /*03c0*/  IADD3 R7, PT, PT, R18, R14, R7 ;  /* 0x0000000e12077210 */ /* 0x010fca0007ffe007 */
[----:B-----5:R-:W-:Y:S01]  /*03d0*/  IMAD.IADD R16, R7, 0x1, R2 ;  /* 0x0000000107107824 */ /* 0x020fe200078e0202 */
[----:B------:R-:W-:Y:S06]  /*03e0*/  BRA `(.L_x_1) ;  /* 0x0000000400647947 */ /* 0x000fec0003800000 */
.L_x_0:
[----:B------:R-:W0:Y:S01]  /*03f0*/  S2R R17, SR_TID.Y ;  /* 0x0000000000117919 */ /* 0x000e220000002200 */
[----:B------:R-:W0:Y:S01]  /*0400*/  S2UR UR4, SR_CTAID.Y ;  /* 0x00000000000479c3 */ /* 0x000e220000002600 */
[----:B------:R-:W-:Y:S01]  /*0410*/  HFMA2 R16, -RZ, RZ, 0, 0 ;  /* 0x00000000ff107431 */ /* 0x000fe200000001ff */
[----:B------:R-:W1:Y:S06]  /*0420*/  S2R R2, SR_TID.X ;  /* 0x0000000000027919 */ /* 0x000e6c0000002100 */
[----:B------:R-:W0:Y:S08]  /*0430*/  LDC R0, c[0x0][0x364] ;  /* 0x0000d900ff007b82 */ /* 0x000e300000000800 */
[----:B------:R-:W1:Y:S08]  /*0440*/  S2UR UR5, SR_CTAID.X ;  /* 0x00000000000579c3 */ /* 0x000e700000002500 */
[----:B------:R-:W1:Y:S01]  /*0450*/  LDC R3, c[0x0][0x360] ;  /* 0x0000d800ff037b82 */ /* 0x000e620000000800 */
[----:B0-----:R-:W-:-:S04]  /*0460*/  IMAD R17, R0, UR4, R17 ;  /* 0x0000000400117c24 */ /* 0x001fc8000f8e0211 */
[C---:B------:R-:W-:Y:S01]  /*0470*/  VIADD R20, R17.reuse, 0x1 ;  /* 0x0000000111147836 */ /* 0x040fe20000000000 */
[----:B------:R-:W-:-:S04]  /*0480*/  ISETP.NE.AND P0, PT, R17, RZ, PT ;  /* 0x000000ff1100720c */ /* 0x000fc80003f05270 */
[----:B------:R-:W-:-:S04]  /*0490*/  ISETP.NE.AND P3, PT, R20, 0x1f4, PT ;  /* 0x000001f41400780c */ /* 0x000fc80003f65270 */
[----:B------:R-:W-:Y:S01]  /*04a0*/  SEL R20, R20, RZ, P3 ;  /* 0x000000ff14147207 */ /* 0x000fe20001800000 */
[----:B-1----:R-:W-:Y:S02]  /*04b0*/  IMAD R0, R3, UR5, R2 ;  /* 0x0000000503007c24 */ /* 0x002fe4000f8e0202 */
[----:B------:R-:W-:-:S03]  /*04c0*/  VIADD R3, R17, 0xffffffff ;  /* 0xffffffff11037836 */ /* 0x000fc60000000000 */
[C---:B------:R-:W-:Y:S02]  /*04d0*/  IADD3 R2, PT, PT, R0.reuse, -0x1, RZ ;  /* 0xffffffff00027810 */ /* 0x040fe40007ffe0ff */
[----:B------:R-:W-:Y:S02]  /*04e0*/  ISETP.GE.AND P2, PT, R0, 0x1, PT ;  /* 0x000000010000780c */ /* 0x000fe40003f46270 */
[C---:B------:R-:W-:Y:S02]  /*04f0*/  ISETP.NE.AND P1, PT, R3.reuse, 0x1f4, PT ;  /* 0x000001f40300780c */ /* 0x040fe40003f25270 */
[----:B------:R-:W-:Y:S02]  /*0500*/  SEL R3, R3, 0x1f3, P0 ;  /* 0x000001f303037807 */ /* 0x000fe40000000000 */
[C---:B------:R-:W-:Y:S02]  /*0510*/  ISETP.NE.AND P0, PT, R2.reuse, 0x1f4, PT ;  /* 0x000001f40200780c */ /* 0x040fe40003f05270 */
[----:B------:R-:W-:-:S02]  /*0520*/  SEL R21, R2, 0x1f3, P2 ;  /* 0x000001f302157807 */ /* 0x000fc40001000000 */
[----:B------:R-:W-:Y:S02]  /*0530*/  SEL R2, R3, RZ, P1 ;  /* 0x000000ff03027207 */ /* 0x000fe40000800000 */
[----:B------:R-:W-:Y:S02]  /*0540*/  SEL R21, R21, RZ, P0 ;  /* 0x000000ff15157207 */ /* 0x000fe40000000000 */
[----:B------:R-:W-:Y:S02]  /*0550*/  ISETP.GE.AND P1, PT, R0, RZ, PT ;  /* 0x000000ff0000720c */ /* 0x000fe40003f26270 */
[----:B------:R-:W-:Y:S02]  /*0560*/  VIMNMX.U32 R3, PT, PT, R2, R21, !PT ;  /* 0x0000001502037248 */ /* 0x000fe40007fe0000 */
[C---:B------:R-:W-:Y:S02]  /*0570*/  ISETP.NE.AND P2, PT, R0.reuse, 0x1f4, PT ;  /* 0x000001f40000780c */ /* 0x040fe40003f45270 */
[----:B------:R-:W-:Y:S01]  /*0580*/  ISETP.GT.U32.AND P0, PT, R3, 0x1f3, PT ;  /* 0x000001f30300780c */ /* 0x000fe20003f04070 */
[C---:B------:R-:W-:Y:S01]  /*0590*/  VIADD R3, R0.reuse, 0x1 ;  /* 0x0000000100037836 */ /* 0x040fe20000000000 */
[----:B------:R-:W-:-:S02]  /*05a0*/  SEL R18, R0, 0x1f3, P1 ;  /* 0x000001f300127807 */ /* 0x000fc40000800000 */
[----:B------:R-:W-:Y:S02]  /*05b0*/  ISETP.GE.AND P1, PT, R0, -0x1, PT ;  /* 0xffffffff0000780c */ /* 0x000fe40003f26270 */
[----:B------:R-:W-:Y:S02]  /*05c0*/  SEL R18, R18, RZ, P2 ;  /* 0x000000ff12127207 */ /* 0x000fe40001000000 */
[C---:B------:R-:W-:Y:S02]  /*05d0*/  ISETP.NE.AND P2, PT, R3.reuse, 0x1f4, PT ;  /* 0x000001f40300780c */ /* 0x040fe40003f45270 */
[----:B------:R-:W-:Y:S02]  /*05e0*/  SEL R19, R3, 0x1f3, P1 ;  /* 0x000001f303137807 */ /* 0x000fe40000800000 */
[C---:B------:R-:W-:Y:S01]  /*05f0*/  VIMNMX.U32 R3, PT, PT, R2.reuse, R18, !PT ;  /* 0x0000001202037248 */ /* 0x040fe20007fe0000 */
[----:B------:R-:W0:Y:S01]  /*0600*/  @!P0 LDC.64 R4, c[0x0][0x380] ;  /* 0x0000e000ff048b82 */ /* 0x000e220000000a00 */
[----:B------:R-:W-:Y:S01]  /*0610*/  SEL R19, R19, RZ, P2 ;  /* 0x000000ff13137207 */ /* 0x000fe20001000000 */
[----:B------:R-:W-:Y:S01]  /*0620*/  @!P0 IMAD R25, R2, 0x1f4, R21 ;  /* 0x000001f402198824 */ /* 0x000fe200078e0215 */
[----:B------:R-:W-:-:S02]  /*0630*/  ISETP.NE.AND P2, PT, R17, 0x1f4, PT ;  /* 0x000001f41100780c */ /* 0x000fc40003f45270 */
[----:B------:R-:W-:Y:S02]  /*0640*/  ISETP.GT.U32.AND P1, PT, R3, 0x1f3, PT ;  /* 0x000001f30300780c */ /* 0x000fe40003f24070 */
[----:B------:R-:W-:Y:S02]  /*0650*/  VIMNMX.U32 R3, PT, PT, R2, R19, !PT ;  /* 0x0000001302037248 */ /* 0x000fe40007fe0000 */
[----:B------:R-:W-:Y:S02]  /*0660*/  SEL R22, R17, RZ, P2 ;  /* 0x000000ff11167207 */ /* 0x000fe40001000000 */
[----:B------:R-:W-:Y:S02]  /*0670*/  ISETP.GT.U32.AND P2, PT, R3, 0x1f3, PT ;  /* 0x000001f30300780c */ /* 0x000fe40003f44070 */
[-C--:B------:R-:W-:Y:S02]  /*0680*/  VIMNMX.U32 R3, PT, PT, R21, R22.reuse, !PT ;  /* 0x0000001615037248 */ /* 0x080fe40007fe0000 */
[----:B------:R-:W-:-:S02]  /*0690*/  VIMNMX.U32 R6, PT, PT, R19, R22, !PT ;  /* 0x0000001613067248 */ /* 0x000fc40007fe0000 */
[----:B------:R-:W-:Y:S01]  /*06a0*/  ISETP.GT.U32.AND P6, PT, R3, 0x1f3, PT ;  /* 0x000001f30300780c */ /* 0x000fe20003fc4070 */
[----:B------:R-:W1:Y:S01]  /*06b0*/  @!P1 LDC.64 R12, c[0x0][0x380] ;  /* 0x0000e000ff0c9b82 */ /* 0x000e620000000a00 */
[----:B------:R-:W-:Y:S02]  /*06c0*/  ISETP.GT.U32.AND P5, PT, R6, 0x1f3, PT ;  /* 0x000001f30600780c */ /* 0x000fe40003fa4070 */
[-C--:B------:R-:W-:Y:S02]  /*06d0*/  VIMNMX.U32 R3, PT, PT, R21, R20.reuse, !PT ;  /* 0x0000001415037248 */ /* 0x080fe40007fe0000 */
[----:B------:R-:W-:Y:S01]  /*06e0*/  VIMNMX.U32 R6, PT, PT, R18, R20, !PT ;  /* 0x0000001412067248 */ /* 0x000fe20007fe0000 */
[----:B0-----:R-:W-:Y:S01]  /*06f0*/  @!P0 IMAD.WIDE.U32 R24, R25, 0x4, R4 ;  /* 0x0000000419188825 */ /* 0x001fe200078e0004 */
[----:B------:R-:W-:Y:S01]  /*0700*/  ISETP.GT.U32.AND P4, PT, R3, 0x1f3, PT ;  /* 0x000001f30300780c */ /* 0x000fe20003f84070 */
[----:B------:R-:W0:Y:S01]  /*0710*/  @!P2 LDC.64 R14, c[0x0][0x380] ;  /* 0x0000e000ff0eab82 */ /* 0x000e220000000a00 */
[----:B------:R-:W-:-:S02]  /*0720*/  ISETP.GT.U32.AND P3, PT, R6, 0x1f3, PT ;  /* 0x000001f30600780c */ /* 0x000fc40003f64070 */
[----:B------:R-:W-:Y:S01]  /*0730*/  VIMNMX.U32 R3, PT, PT, R19, R20, !PT ;  /* 0x0000001413037248 */ /* 0x000fe20007fe0000 */
[----:B------:R-:W2:Y:S04]  /*0740*/  @!P0 LDG.E R16, desc[UR8][R24.64] ;  /* 0x0000000818108981 */ /* 0x000ea8000c1e1900 */
[----:B------:R-:W3:Y:S01]  /*0750*/  @!P6 LDC.64 R10, c[0x0][0x380] ;  /* 0x0000e000ff0aeb82 */ /* 0x000ee20000000a00 */
[----:B------:R-:W-:Y:S01]  /*0760*/  ISETP.GT.U32.AND P0, PT, R3, 0x1f3, PT ;  /* 0x000001f30300780c */ /* 0x000fe20003f04070 */
[----:B------:R-:W-:-:S06]  /*0770*/  @!P1 IMAD R3, R2, 0x1f4, R18 ;  /* 0x000001f402039824 */ /* 0x000fcc00078e0212 */
[----:B------:R-:W4:Y:S01]  /*0780*/  @!P5 LDC.64 R8, c[0x0][0x380] ;  /* 0x0000e000ff08db82 */ /* 0x000f220000000a00 */
[----:B-1----:R-:W-:-:S04]  /*0790*/  @!P1 IMAD.WIDE.U32 R12, R3, 0x4, R12 ;  /* 0x00000004030c9825 */ /* 0x002fc800078e000c */
[----:B------:R-:W-:Y:S02]  /*07a0*/  @!P2 IMAD R23, R2, 0x1f4, R19 ;  /* 0x000001f40217a824 */ /* 0x000fe400078e0213 */
[C---:B------:R-:W-:Y:S01]  /*07b0*/  @!P6 IMAD R27, R22.reuse, 0x1f4, R21 ;  /* 0x000001f4161be824 */ /* 0x040fe200078e0215 */
[----:B------:R-:W1:Y:S01]  /*07c0*/  @!P4 LDC.64 R4, c[0x0][0x380] ;  /* 0x0000e000ff04cb82 */ /* 0x000e620000000a00 */
[----:B0-----:R-:W-:Y:S01]  /*07d0*/  @!P2 IMAD.WIDE.U32 R14, R23, 0x4, R14 ;  /* 0x00000004170ea825 */ /* 0x001fe200078e000e */
[----:B------:R-:W2:Y:S06]  /*07e0*/  @!P1 LDG.E R13, desc[UR8][R12.64] ;  /* 0x000000080c0d9981 */ /* 0x000eac000c1e1900 */
[----:B------:R-:W0:Y:S01]  /*07f0*/  @!P3 LDC.64 R6, c[0x0][0x380] ;  /* 0x0000e000ff06bb82 */ /* 0x000e220000000a00 */
[----:B---3--:R-:W-:Y:S01]  /*0800*/  @!P6 IMAD.WIDE.U32 R10, R27, 0x4, R10 ;  /* 0x000000041b0ae825 */ /* 0x008fe200078e000a */
[----:B------:R-:W3:Y:S06]  /*0810*/  @!P2 LDG.E R15, desc[UR8][R14.64] ;  /* 0x000000080e0fa981 */ /* 0x000eec000c1e1900 */
[----:B------:R-:W5:Y:S01]  /*0820*/  @!P0 LDC.64 R2, c[0x0][0x380] ;  /* 0x0000e000ff028b82 */ /* 0x000f620000000a00 */
[----:B------:R-:W-:Y:S01]  /*0830*/  @!P5 IMAD R23, R22, 0x1f4, R19 ;  /* 0x000001f41617d824 */ /* 0x000fe200078e0213 */
[----:B------:R-:W3:Y:S01]  /*0840*/  @!P6 LDG.E R11, desc[UR8][R10.64] ;  /* 0x000000080a0be981 */ /* 0x000ee2000c1e1900 */
[----:B------:R-:W-:-:S02]  /*0850*/  @!P4 IMAD R21, R20, 0x1f4, R21 ;  /* 0x000001f41415c824 */ /* 0x000fc400078e0215 */
[----:B----4-:R-:W-:-:S04]  /*0860*/  @!P5 IMAD.WIDE.U32 R8, R23, 0x4, R8 ;  /* 0x000000041708d825 */ /* 0x010fc800078e0008 */
[----:B-1----:R-:W-:Y:S02]  /*0870*/  @!P4 IMAD.WIDE.U32 R4, R21, 0x4, R4 ;  /* 0x000000041504c825 */ /* 0x002fe400078e0004 */
[----:B------:R-:W4:Y:S02]  /*0880*/  @!P5 LDG.E R9, desc[UR8][R8.64] ;  /* 0x000000080809d981 */ /* 0x000f24000c1e1900 */
[C---:B------:R-:W-:Y:S02]  /*0890*/  @!P3 IMAD R21, R20.reuse, 0x1f4, R18 ;  /* 0x000001f41415b824 */ /* 0x040fe400078e0212 */
[----:B------:R-:W-:Y:S01]  /*08a0*/  IMAD R19, R20, 0x1f4, R19 ;  /* 0x000001f414137824 */ /* 0x000fe200078e0213 */
[----:B------:R-:W4:Y:S01]  /*08b0*/  @!P4 LDG.E R5, desc[UR8][R4.64] ;  /* 0x000000080405c981 */ /* 0x000f22000c1e1900 */
[----:B0-----:R-:W-:-:S06]  /*08c0*/  @!P3 IMAD.WIDE.U32 R6, R21, 0x4, R6 ;  /* 0x000000041506b825 */ /* 0x001fcc00078e0006 */
[----:B------:R-:W4:Y:S01]  /*08d0*/  @!P3 LDG.E R7, desc[UR8][R6.64] ;  /* 0x000000080607b981 */ /* 0x000f22000c1e1900 */
[----:B-----5:R-:W-:-:S06]  /*08e0*/  @!P0 IMAD.WIDE.U32 R2, R19, 0x4, R2 ;  /* 0x0000000413028825 */ /* 0x020fcc00078e0002 */
[----:B------:R-:W5:Y:S01]  /*08f0*/  @!P0 LDG.E R3, desc[UR8][R2.64] ;  /* 0x0000000802038981 */ /* 0x000f62000c1e1900 */
[----:B--2---:R-:W-:-:S04]  /*0900*/  @!P1 IMAD.IADD R16, R16, 0x1, R13 ;  /* 0x0000000110109824 */ /* 0x004fc800078e020d */
[----:B---3--:R-:W-:-:S05]  /*0910*/  @!P2 IMAD.IADD R16, R16, 0x1, R15 ;  /* 0x000000011010a824 */ /* 0x008fca00078e020f */
[----:B------:R-:W-:-:S05]  /*0920*/  @!P6 IADD3 R16, PT, PT, R16, R11, RZ ;  /* 0x0000000b1010e210 */ /* 0x000fca0007ffe0ff */
[----:B----4-:R-:W-:-:S04]  /*0930*/  @!P5 IMAD.IADD R16, R16, 0x1, R9 ;  /* 0x000000011010d824 */ /* 0x010fc800078e0209 */
[----:B------:R-:W-:Y:S02]  /*0940*/  @!P4 IMAD.IADD R16, R16, 0x1, R5 ;  /* 0x000000011010c824 */ /* 0x000fe400078e0205 */
[----:B------:R-:W-:-:S03]  /*0950*/  IMAD R9, R17, 0x1f4, R0 ;  /* 0x000001f411097824 */ /* 0x000fc600078e0200 */
[----:B------:R-:W-:-:S05]  /*0960*/  @!P3 IADD3 R16, PT, PT, R16, R7, RZ ;  /* 0x000000071010b210 */ /* 0x000fca0007ffe0ff */
[----:B-----5:R-:W-:-:S07]  /*0970*/  @!P0 IMAD.IADD R16, R16, 0x1, R3 ;  /* 0x0000000110108824 */ /* 0x020fce00078e0203 */
.L_x_1:
[----:B------:R-:W-:-:S04]  /*0980*/  ISETP.GT.AND P0, PT, R0, 0x1f3, PT ;  /* 0x000001f30000780c */ /* 0x000fc80003f04270 */
[----:B------:R-:W-:-:S13]  /*0990*/  ISETP.GT.U32.OR P0, PT, R17, 0x1f3, P0 ;  /* 0x000001f31100780c */ /* 0x000fda0000704470 */
[----:B------:R-:W-:Y:S05]  /*09a0*/  @P0 EXIT ;  /* 0x000000000000094d */ /* 0x000fea0003800000 */
[----:B------:R-:W0:Y:S02]  /*09b0*/  LDC.64 R2, c[0x0][0x380] ;  /* 0x0000e000ff027b82 */ /* 0x000e240000000a00 */
[----:B0-----:R-:W-:-:S06]  /*09c0*/  IMAD.WIDE R2, R9, 0x4, R2 ;  /* 0x0000000409027825 */ /* 0x001fcc00078e0202 */
[----:B------:R-:W2:Y:S02]  /*09d0*/  LDG.E R2, desc[UR8][R2.64] ;  /* 0x0000000802027981 */ /* 0x000ea4000c1e1900 */
[----:B--2---:R-:W-:-:S13]  /*09e0*/  ISETP.NE.AND P0, PT, R2, RZ, PT ;  /* 0x000000ff0200720c */ /* 0x004fda0003f05270 */
[----:B------:R-:W-:Y:S05]  /*09f0*/  @!P0 BRA `(.L_x_2) ;  /* 0x00000000002c8947 */ /* 0x000fea0003800000 */
[----:B------:R-:W-:-:S05]  /*0a00*/  VIADD R16, R16, 0xfffffffc ;  /* 0xfffffffc10107836 */ /* 0x000fca0000000000 */
[----:B------:R-:W-:-:S13]  /*0a10*/  ISETP.GT.U32.AND P0, PT, R16, -0x3, PT ;  /* 0xfffffffd1000780c */ /* 0x000fda0003f04070 */
[----:B------:R-:W0:Y:S02]  /*0a20*/  @!P0 LDC.64 R2, c[0x0][0x388] ;  /* 0x0000e200ff028b82 */ /* 0x000e240000000a00 */
[----:B0-----:R-:W-:-:S05]  /*0a30*/  @!P0 IMAD.WIDE R2, R9, 0x4, R2 ;  /* 0x0000000409028825 */ /* 0x001fca00078e0202 */
[----:B------:R0:W-:Y:S01]  /*0a40*/  @!P0 STG.E desc[UR8][R2.64], RZ ;  /* 0x000000ff02008986 */ /* 0x0001e2000c101908 */
[----:B------:R-:W-:Y:S05]  /*0a50*/  @!P0 EXIT ;  /* 0x000000000000894d */ /* 0x000fea0003800000 */
[----:B0-----:R-:W0:Y:S01]  /*0a60*/  LDC.64 R2, c[0x0][0x388] ;  /* 0x0000e200ff027b82 */ /* 0x001e220000000a00 */
[----:B------:R-:W-:Y:S01]  /*0a70*/  MOV R5, 0x1 ;  /* 0x0000000100057802 */ /* 0x000fe20000000f00 */
[----:B0-----:R-:W-:-:S05]  /*0a80*/  IMAD.WIDE R2, R9, 0x4, R2 ;  /* 0x0000000409027825 */ /* 0x001fca00078e0202 */
[----:B------:R-:W-:Y:S01]  /*0a90*/  STG.E desc[UR8][R2.64], R5 ;  /* 0x0000000502007986 */ /* 0x000fe2000c101908 */
[----:B------:R-:W-:Y:S05]  /*0aa0*/  EXIT ;  /* 0x000000000000794d */ /* 0x000fea0003800000 */
.L_x_2:
[----:B------:R-:W-:-:S13]  /*0ab0*/  ISETP.NE.AND P0, PT, R16, 0x3, PT ;  /* 0x000000031000780c */ /* 0x000fda0003f05270 */
[----:B------:R-:W0:Y:S01]  /*0ac0*/  @!P0 LDC.64 R2, c[0x0][0x388] ;  /* 0x0000e200ff028b82 */ /* 0x000e220000000a00 */
[----:B------:R-:W-:Y:S02]  /*0ad0*/  @!P0 IMAD.MOV.U32 R5, RZ, RZ, 0x1 ;  /* 0x00000001ff058424 */ /* 0x000fe400078e00ff */
[----:B0-----:R-:W-:-:S05]  /*0ae0*/  @!P0 IMAD.WIDE R2, R9, 0x4, R2 ;  /* 0x0000000409028825 */ /* 0x001fca00078e0202 */
[----:B------:R0:W-:Y:S01]  /*0af0*/  @!P0 STG.E desc[UR8][R2.64], R5 ;  /* 0x0000000502008986 */ /* 0x0001e2000c101908 */
[----:B------:R-:W-:Y:S05]  /*0b00*/  @!P0 EXIT ;  /* 0x000000000000894d */ /* 0x000fea0003800000 */
[----:B0-----:R-:W0:Y:S02]  /*0b10*/  LDC.64 R2, c[0x0][0x388] ;  /* 0x0000e200ff027b82 */ /* 0x001e240000000a00 */
[----:B0-----:R-:W-:-:S05]  /*0b20*/  IMAD.WIDE R2, R9, 0x4, R2 ;  /* 0x0000000409027825 */ /* 0x001fca00078e0202 */
[----:B------:R-:W-:Y:S01]  /*0b30*/  STG.E desc[UR8][R2.64], RZ ;  /* 0x000000ff02007986 */ /* 0x000fe2000c101908 */
[----:B------:R-:W-:Y:S05]  /*0b40*/  EXIT ;  /* 0x000000000000794d */ /* 0x000fea0003800000 */
.L_x_3:
[----:B------:R-:W-:-:S00]  /*0b50*/  BRA `(.L_x_3) ;  /* 0xfffffffc00fc7947 */ /* 0x000fc0000383ffff */
[----:B------:R-:W-:-:S00]  /*0b60*/  NOP ;  /* 0x0000000000007918 */ /* 0x000fc00000000000 */
        /* <DEDUP_REMOVED lines=9> */
.L_x_4:


//--------------------- .nv.shared.reserved.0     --------------------------
	.section	.nv.shared.reserved.0,"aw",@nobits
	.weak		__nv_reservedSMEM_offset_0_alias
	.size		__nv_reservedSMEM_offset_0_alias, 0, 64
	.other		__nv_reservedSMEM_offset_0_alias,@"STO_CUDA_RESERVED_SHARED STV_DEFAULT"
__nv_reservedSMEM_offset_0_alias:
	.zero		0
	.zero		64


//--------------------- .nv.constant0._Z10gameoflifePiS_i --------------------------
	.section	.nv.constant0._Z10gameoflifePiS_i,"a",@progbits
	.sectionflags	@""
	.align	4
.nv.constant0._Z10gameoflifePiS_i:
	.zero		916


//--------------------- SYMBOLS --------------------------

	.type		.nv.reservedSmem.offset0,@object
	.size		.nv.reservedSmem.offset0,0x4
